//
// Generated by NVIDIA NVVM Compiler
//
// Compiler Build ID: CL-36424714
// Cuda compilation tools, release 13.0, V13.0.88
// Based on NVVM 20.0.0
//

.version 9.0
.target sm_100
.address_size 64

	// .globl	_Z16copy_and_measureILi10000ELi32EEvPKiPiiPy
.extern .func __assertfail
(
	.param .b64 __assertfail_param_0,
	.param .b64 __assertfail_param_1,
	.param .b32 __assertfail_param_2,
	.param .b64 __assertfail_param_3,
	.param .b64 __assertfail_param_4
)
;
.global .align 1 .b8 __unnamed_1[123] = {118, 111, 105, 100, 32, 99, 111, 112, 121, 95, 97, 110, 100, 95, 109, 101, 97, 115, 117, 114, 101, 40, 99, 111, 110, 115, 116, 32, 105, 110, 116, 32, 42, 44, 32, 105, 110, 116, 32, 42, 44, 32, 105, 110, 116, 44, 32, 117, 110, 115, 105, 103, 110, 101, 100, 32, 108, 111, 110, 103, 32, 108, 111, 110, 103, 32, 42, 41, 32, 91, 119, 105, 116, 104, 32, 105, 110, 116, 32, 73, 84, 69, 77, 83, 95, 80, 69, 82, 95, 84, 72, 82, 69, 65, 68, 32, 61, 32, 49, 48, 48, 48, 48, 59, 32, 105, 110, 116, 32, 84, 72, 82, 69, 65, 68, 83, 32, 61, 32, 51, 50, 93};
.global .align 1 .b8 $str[7] = {110, 32, 61, 61, 32, 78};
.global .align 1 .b8 $str$1[27] = {47, 116, 109, 112, 47, 115, 97, 115, 115, 95, 99, 117, 95, 101, 52, 111, 111, 95, 99, 49, 95, 47, 107, 46, 99, 117};

.visible .entry _Z16copy_and_measureILi10000ELi32EEvPKiPiiPy(
	.param .u64 .ptr .align 1 _Z16copy_and_measureILi10000ELi32EEvPKiPiiPy_param_0,
	.param .u64 .ptr .align 1 _Z16copy_and_measureILi10000ELi32EEvPKiPiiPy_param_1,
	.param .u32 _Z16copy_and_measureILi10000ELi32EEvPKiPiiPy_param_2,
	.param .u64 .ptr .align 1 _Z16copy_and_measureILi10000ELi32EEvPKiPiiPy_param_3
)
{
	.reg .pred 	%p<6>;
	.reg .b32 	%r<28>;
	.reg .b64 	%rd<27>;

	ld.param.u64 	%rd7, [_Z16copy_and_measureILi10000ELi32EEvPKiPiiPy_param_0];
	ld.param.u64 	%rd8, [_Z16copy_and_measureILi10000ELi32EEvPKiPiiPy_param_1];
	ld.param.u32 	%r11, [_Z16copy_and_measureILi10000ELi32EEvPKiPiiPy_param_2];
	ld.param.u64 	%rd6, [_Z16copy_and_measureILi10000ELi32EEvPKiPiiPy_param_3];
	cvta.to.global.u64 	%rd1, %rd8;
	cvta.to.global.u64 	%rd2, %rd7;
	setp.eq.s32 	%p1, %r11, 320000;
	@%p1 bra 	$L__BB0_2;
	mov.u64 	%rd9, $str;
	cvta.global.u64 	%rd10, %rd9;
	mov.u64 	%rd11, $str$1;
	cvta.global.u64 	%rd12, %rd11;
	mov.u64 	%rd13, __unnamed_1;
	cvta.global.u64 	%rd14, %rd13;
	{ // callseq 0, 0
	.param .b64 param0;
	st.param.b64 	[param0], %rd10;
	.param .b64 param1;
	st.param.b64 	[param1], %rd12;
	.param .b32 param2;
	st.param.b32 	[param2], 11;
	.param .b64 param3;
	st.param.b64 	[param3], %rd14;
	.param .b64 param4;
	st.param.b64 	[param4], 1;
	call.uni 
	__assertfail, 
	(
	param0, 
	param1, 
	param2, 
	param3, 
	param4
	);
	} // callseq 0
$L__BB0_2:
	mov.u32 	%r12, %ctaid.x;
	mov.u32 	%r13, %ntid.x;
	mov.u32 	%r14, %tid.x;
	mad.lo.s32 	%r1, %r12, %r13, %r14;
	setp.gt.s32 	%p2, %r1, 31;
	@%p2 bra 	$L__BB0_9;
	// begin inline asm
	mov.u64 	%rd15, %clock64;
	// end inline asm
	sub.s32 	%r15, 319999, %r1;
	shr.u32 	%r16, %r15, 5;
	add.s32 	%r2, %r16, 1;
	and.b32  	%r17, %r15, 96;
	setp.eq.s32 	%p3, %r17, 96;
	mov.u32 	%r26, %r1;
	@%p3 bra 	$L__BB0_6;
	and.b32  	%r18, %r2, 3;
	neg.s32 	%r24, %r18;
	mov.u32 	%r26, %r1;
$L__BB0_5:
	.pragma "nounroll";
	mul.wide.s32 	%rd16, %r26, 4;
	add.s64 	%rd17, %rd1, %rd16;
	add.s64 	%rd18, %rd2, %rd16;
	ld.global.u32 	%r19, [%rd18];
	st.global.u32 	[%rd17], %r19;
	add.s32 	%r26, %r26, 32;
	add.s32 	%r24, %r24, 1;
	setp.ne.s32 	%p4, %r24, 0;
	@%p4 bra 	$L__BB0_5;
$L__BB0_6:
	add.s64 	%rd4, %rd2, 256;
	add.s64 	%rd5, %rd1, 256;
$L__BB0_7:
	mul.wide.s32 	%rd19, %r26, 4;
	add.s64 	%rd20, %rd4, %rd19;
	add.s64 	%rd21, %rd5, %rd19;
	ld.global.u32 	%r20, [%rd20+-256];
	st.global.u32 	[%rd21+-256], %r20;
	ld.global.u32 	%r21, [%rd20+-128];
	st.global.u32 	[%rd21+-128], %r21;
	ld.global.u32 	%r22, [%rd20];
	st.global.u32 	[%rd21], %r22;
	ld.global.u32 	%r23, [%rd20+128];
	st.global.u32 	[%rd21+128], %r23;
	add.s32 	%r10, %r26, 128;
	setp.lt.s32 	%p5, %r26, 319872;
	mov.u32 	%r26, %r10;
	@%p5 bra 	$L__BB0_7;
	// begin inline asm
	mov.u64 	%rd22, %clock64;
	// end inline asm
	sub.s64 	%rd23, %rd22, %rd15;
	cvta.to.global.u64 	%rd24, %rd6;
	mul.wide.s32 	%rd25, %r1, 8;
	add.s64 	%rd26, %rd24, %rd25;
	st.global.u64 	[%rd26], %rd23;
$L__BB0_9:
	ret;

}


// ===== COMPILED SASS (sm_100) =====

	.target	sm_100

	.elftype	@"ET_EXEC"


//--------------------- .note.nv.tkinfo           --------------------------
	.section	.note.nv.tkinfo,"",@"SHT_NOTE"
	.sectionflags	@"SHF_NOTE_NV_TKINFO"
	.tkinfo
        /*0018*/ 	.word	0x00000002
        /*0030*/ 	.string	""
        /*0030*/ 	.string	"ptxas"
        /*0030*/ 	.string	"Cuda compilation tools, release 13.0, V13.0.88"
        /*0030*/ 	.string	"Build cuda_13.0.r13.0/compiler.36424714_0"
        /*0030*/ 	.string	"-arch sm_100 -m 64 "



//--------------------- .note.nv.cuinfo           --------------------------
	.section	.note.nv.cuinfo,"",@"SHT_NOTE"
	.sectionflags	@"SHF_NOTE_NV_CUINFO"
        /*0018*/ 	.short	0x0002
        /*001a*/ 	.short	0x0064
        /*001c*/ 	.short	0x0082
	.zero		2


//--------------------- .nv.info                  --------------------------
	.section	.nv.info,"",@"SHT_CUDA_INFO"
	.align	4


	//----- nvinfo : EIATTR_REGCOUNT
	.align		4
        /*0000*/ 	.byte	0x04, 0x2f
        /*0002*/ 	.short	(.L_4 - .L_3)
	.align		4
.L_3:
        /*0004*/ 	.word	index@(_Z16copy_and_measureILi10000ELi32EEvPKiPiiPy)
        /*0008*/ 	.word	0x0000001a


	//----- nvinfo : EIATTR_FRAME_SIZE
	.align		4
.L_4:
        /*000c*/ 	.byte	0x04, 0x11
        /*000e*/ 	.short	(.L_6 - .L_5)
	.align		4
.L_5:
        /*0010*/ 	.word	index@(_Z16copy_and_measureILi10000ELi32EEvPKiPiiPy)
        /*0014*/ 	.word	0x00000000


	//----- nvinfo : EIATTR_MIN_STACK_SIZE
	.align		4
.L_6:
        /*0018*/ 	.byte	0x04, 0x12
        /*001a*/ 	.short	(.L_8 - .L_7)
	.align		4
.L_7:
        /*001c*/ 	.word	index@(_Z16copy_and_measureILi10000ELi32EEvPKiPiiPy)
        /*0020*/ 	.word	0x00000000
.L_8:


//--------------------- .nv.compat                --------------------------
	.section	.nv.compat,"",@"SHT_CUDA_COMPAT_INFO"
	.align	4
        /*0000*/ 	.byte	0x02, 0x09, 0x00, 0x00, 0x02, 0x02, 0x01, 0x00, 0x02, 0x05, 0x05, 0x00, 0x03, 0x07, 0x01, 0x01
        /*0010*/ 	.byte	0x02, 0x03, 0x00, 0x00, 0x02, 0x06, 0x01, 0x00, 0x04, 0x0b, 0x08, 0x00, 0x09, 0x00, 0x00, 0x00
        /*0020*/ 	.byte	0x00, 0x00, 0x00, 0x00


//--------------------- .nv.info._Z16copy_and_measureILi10000ELi32EEvPKiPiiPy --------------------------
	.section	.nv.info._Z16copy_and_measureILi10000ELi32EEvPKiPiiPy,"",@"SHT_CUDA_INFO"
	.sectionflags	@""
	.align	4


	//----- nvinfo : EIATTR_CUDA_API_VERSION
	.align		4
        /*0000*/ 	.byte	0x04, 0x37
        /*0002*/ 	.short	(.L_10 - .L_9)
.L_9:
        /*0004*/ 	.word	0x00000082


	//----- nvinfo : EIATTR_KPARAM_INFO
	.align		4
.L_10:
        /*0008*/ 	.byte	0x04, 0x17
        /*000a*/ 	.short	(.L_12 - .L_11)
.L_11:
        /*000c*/ 	.word	0x00000000
        /*0010*/ 	.short	0x0003
        /*0012*/ 	.short	0x0018
        /*0014*/ 	.byte	0x00, 0xf5, 0x21, 0x00


	//----- nvinfo : EIATTR_KPARAM_INFO
	.align		4
.L_12:
        /*0018*/ 	.byte	0x04, 0x17
        /*001a*/ 	.short	(.L_14 - .L_13)
.L_13:
        /*001c*/ 	.word	0x00000000
        /*0020*/ 	.short	0x0002
        /*0022*/ 	.short	0x0010
        /*0024*/ 	.byte	0x00, 0xf0, 0x11, 0x00


	//----- nvinfo : EIATTR_KPARAM_INFO
	.align		4
.L_14:
        /*0028*/ 	.byte	0x04, 0x17
        /*002a*/ 	.short	(.L_16 - .L_15)
.L_15:
        /*002c*/ 	.word	0x00000000
        /*0030*/ 	.short	0x0001
        /*0032*/ 	.short	0x0008
        /*0034*/ 	.byte	0x00, 0xf5, 0x21, 0x00


	//----- nvinfo : EIATTR_KPARAM_INFO
	.align		4
.L_16:
        /*0038*/ 	.byte	0x04, 0x17
        /*003a*/ 	.short	(.L_18 - .L_17)
.L_17:
        /*003c*/ 	.word	0x00000000
        /*0040*/ 	.short	0x0000
        /*0042*/ 	.short	0x0000
        /*0044*/ 	.byte	0x00, 0xf5, 0x21, 0x00


	//----- nvinfo : EIATTR_SPARSE_MMA_MASK
	.align		4
.L_18:
        /*0048*/ 	.byte	0x03, 0x50
        /*004a*/ 	.short	0x0000


	//----- nvinfo : EIATTR_MAXREG_COUNT
	.align		4
        /*004c*/ 	.byte	0x03, 0x1b
        /*004e*/ 	.short	0x00ff


	//----- nvinfo : EIATTR_EXTERNS
	.align		4
        /*0050*/ 	.byte	0x04, 0x0f
        /*0052*/ 	.short	(.L_20 - .L_19)


	//   ....[0]....
	.align		4
.L_19:
        /*0054*/ 	.word	index@(__assertfail)


	//----- nvinfo : EIATTR_MERCURY_ISA_VERSION
	.align		4
.L_20:
        /*0058*/ 	.byte	0x03, 0x5f
        /*005a*/ 	.short	0x0101


	//----- nvinfo : EIATTR_VRC_CTA_INIT_COUNT
	.align		4
        /*005c*/ 	.byte	0x02, 0x4a
	.zero		1
	.zero		1


	//----- nvinfo : EIATTR_SYSCALL_OFFSETS
	.align		4
        /*0060*/ 	.byte	0x04, 0x46
        /*0062*/ 	.short	(.L_22 - .L_21)


	//   ....[0]....
.L_21:
        /*0064*/ 	.word	0x00000130


	//----- nvinfo : EIATTR_EXIT_INSTR_OFFSETS
	.align		4
.L_22:
        /*0068*/ 	.byte	0x04, 0x1c
        /*006a*/ 	.short	(.L_24 - .L_23)


	//   ....[0]....
.L_23:
        /*006c*/ 	.word	0x00000190


	//   ....[1]....
        /*0070*/ 	.word	0x00000540


	//----- nvinfo : EIATTR_CRS_STACK_SIZE
	.align		4
.L_24:
        /*0074*/ 	.byte	0x04, 0x1e
        /*0076*/ 	.short	(.L_26 - .L_25)
.L_25:
        /*0078*/ 	.word	0x00000000


	//----- nvinfo : EIATTR_CBANK_PARAM_SIZE
	.align		4
.L_26:
        /*007c*/ 	.byte	0x03, 0x19
        /*007e*/ 	.short	0x0020


	//----- nvinfo : EIATTR_PARAM_CBANK
	.align		4
        /*0080*/ 	.byte	0x04, 0x0a
        /*0082*/ 	.short	(.L_28 - .L_27)
	.align		4
.L_27:
        /*0084*/ 	.word	index@(.nv.constant0._Z16copy_and_measureILi10000ELi32EEvPKiPiiPy)
        /*0088*/ 	.short	0x0380
        /*008a*/ 	.short	0x0020


	//----- nvinfo : EIATTR_SW_WAR
	.align		4
.L_28:
        /*008c*/ 	.byte	0x04, 0x36
        /*008e*/ 	.short	(.L_30 - .L_29)
.L_29:
        /*0090*/ 	.word	0x00000008
.L_30:


//--------------------- .nv.callgraph             --------------------------
	.section	.nv.callgraph,"",@"SHT_CUDA_CALLGRAPH"
	.align	4
	.sectionentsize	8
	.align		4
        /*0000*/ 	.word	0x00000000
	.align		4
        /*0004*/ 	.word	0xffffffff
	.align		4
        /*0008*/ 	.word	index@(_Z16copy_and_measureILi10000ELi32EEvPKiPiiPy)
	.align		4
        /*000c*/ 	.word	index@(__assertfail)
	.align		4
        /*0010*/ 	.word	0x00000000
	.align		4
        /*0014*/ 	.word	0xfffffffe
	.align		4
        /*0018*/ 	.word	0x00000000
	.align		4
        /*001c*/ 	.word	0xfffffffd
	.align		4
        /*0020*/ 	.word	0x00000000
	.align		4
        /*0024*/ 	.word	0xfffffffc


//--------------------- .nv.constant4             --------------------------
	.section	.nv.constant4,"a",@progbits
	.align	8
	.align		8
.nv.constant4:
        /*0000*/ 	.dword	__assertfail
	.align		8
        /*0008*/ 	.dword	__unnamed_1
	.align		8
        /*0010*/ 	.dword	$str
	.align		8
        /*0018*/ 	.dword	$str$1


//--------------------- .text._Z16copy_and_measureILi10000ELi32EEvPKiPiiPy --------------------------
	.section	.text._Z16copy_and_measureILi10000ELi32EEvPKiPiiPy,"ax",@progbits
	.align	128
        .global         _Z16copy_and_measureILi10000ELi32EEvPKiPiiPy
        .type           _Z16copy_and_measureILi10000ELi32EEvPKiPiiPy,@function
        .size           _Z16copy_and_measureILi10000ELi32EEvPKiPiiPy,(.L_x_7 - _Z16copy_and_measureILi10000ELi32EEvPKiPiiPy)
        .other          _Z16copy_and_measureILi10000ELi32EEvPKiPiiPy,@"STO_CUDA_ENTRY STV_DEFAULT"
_Z16copy_and_measureILi10000ELi32EEvPKiPiiPy:
.text._Z16copy_and_measureILi10000ELi32EEvPKiPiiPy:
[----:B------:R-:W0:Y:S01]  /*0000*/  LDC R1, c[0x0][0x37c] ;  /* 0x0000df00ff017b82 */ /* 0x000e220000000800 */
[----:B------:R-:W1:Y:S02]  /*0010*/  LDCU UR4, c[0x0][0x390] ;  /* 0x00007200ff0477ac */ /* 0x000e640008000800 */
[----:B-1----:R-:W-:-:S09]  /*0020*/  UISETP.NE.AND UP0, UPT, UR4, 0x4e200, UPT ;  /* 0x0004e2000400788c */ /* 0x002fd2000bf05270 */
[----:B------:R-:W-:Y:S05]  /*0030*/  BRA.U !UP0, `(.L_x_0) ;  /* 0x0000000108407547 */ /* 0x000fea000b800000 */
[----:B------:R-:W-:Y:S01]  /*0040*/  MOV R0, 0x0 ;  /* 0x0000000000007802 */ /* 0x000fe20000000f00 */
[----:B------:R-:W1:Y:S01]  /*0050*/  LDCU.64 UR4, c[0x4][0x10] ;  /* 0x01000200ff0477ac */ /* 0x000e620008000a00 */
[----:B------:R-:W-:Y:S02]  /*0060*/  IMAD.MOV.U32 R8, RZ, RZ, 0xb ;  /* 0x0000000bff087424 */ /* 0x000fe400078e00ff */
[----:B------:R2:W3:Y:S01]  /*0070*/  LDC.64 R2, c[0x4][R0] ;  /* 0x0100000000027b82 */ /* 0x0004e20000000a00 */
[----:B------:R-:W4:Y:S01]  /*0080*/  LDCU.64 UR6, c[0x4][0x18] ;  /* 0x01000300ff0677ac */ /* 0x000f220008000a00 */
[----:B------:R-:W-:Y:S02]  /*0090*/  IMAD.MOV.U32 R12, RZ, RZ, 0x1 ;  /* 0x00000001ff0c7424 */ /* 0x000fe400078e00ff */
[----:B------:R-:W-:Y:S01]  /*00a0*/  IMAD.MOV.U32 R13, RZ, RZ, RZ ;  /* 0x000000ffff0d7224 */ /* 0x000fe200078e00ff */
[----:B------:R-:W5:Y:S01]  /*00b0*/  LDCU.64 UR8, c[0x4][0x8] ;  /* 0x01000100ff0877ac */ /* 0x000f620008000a00 */
[----:B-1----:R-:W-:-:S02]  /*00c0*/  IMAD.U32 R4, RZ, RZ, UR4 ;  /* 0x00000004ff047e24 */ /* 0x002fc4000f8e00ff */
[----:B------:R-:W-:Y:S02]  /*00d0*/  IMAD.U32 R5, RZ, RZ, UR5 ;  /* 0x00000005ff057e24 */ /* 0x000fe4000f8e00ff */
[----:B----4-:R-:W-:Y:S02]  /*00e0*/  IMAD.U32 R6, RZ, RZ, UR6 ;  /* 0x00000006ff067e24 */ /* 0x010fe4000f8e00ff */
[----:B------:R-:W-:Y:S02]  /*00f0*/  IMAD.U32 R7, RZ, RZ, UR7 ;  /* 0x00000007ff077e24 */ /* 0x000fe4000f8e00ff */
[----:B-----5:R-:W-:Y:S02]  /*0100*/  IMAD.U32 R10, RZ, RZ, UR8 ;  /* 0x00000008ff0a7e24 */ /* 0x020fe4000f8e00ff */
[----:B--2---:R-:W-:-:S07]  /*0110*/  IMAD.U32 R11, RZ, RZ, UR9 ;  /* 0x00000009ff0b7e24 */ /* 0x004fce000f8e00ff */
[----:B------:R-:W-:-:S07]  /*0120*/  LEPC R20, `(.L_x_0) ;  /* 0x000000001014794e */ /* 0x000fce0000000000 */
[----:B0--3--:R-:W-:Y:S05]  /*0130*/  CALL.ABS.NOINC R2 ;  /* 0x0000000002007343 */ /* 0x009fea0003c00000 */
.L_x_0:
[----:B------:R-:W1:Y:S01]  /*0140*/  S2R R3, SR_TID.X ;  /* 0x0000000000037919 */ /* 0x000e620000002100 */
[----:B------:R-:W1:Y:S08]  /*0150*/  S2UR UR4, SR_CTAID.X ;  /* 0x00000000000479c3 */ /* 0x000e700000002500 */
[----:B------:R-:W1:Y:S02]  /*0160*/  LDC R0, c[0x0][0x360] ;  /* 0x0000d800ff007b82 */ /* 0x000e640000000800 */
[----:B-1----:R-:W-:-:S05]  /*0170*/  IMAD R0, R0, UR4, R3 ;  /* 0x0000000400007c24 */ /* 0x002fca000f8e0203 */
[----:B------:R-:W-:-:S13]  /*0180*/  ISETP.GT.AND P0, PT, R0, 0x1f, PT ;  /* 0x0000001f0000780c */ /* 0x000fda0003f04270 */
[----:B------:R-:W-:Y:S05]  /*0190*/  @P0 EXIT ;  /* 0x000000000000094d */ /* 0x000fea0003800000 */
[----:B------:R-:W-:Y:S01]  /*01a0*/  CS2R R2, SR_CLOCKLO ;  /* 0x0000000000027805 */ /* 0x000fe20000015000 */
[----:B------:R-:W1:Y:S01]  /*01b0*/  LDC.64 R6, c[0x0][0x380] ;  /* 0x0000e000ff067b82 */ /* 0x000e620000000a00 */
[----:B------:R-:W-:Y:S01]  /*01c0*/  IADD3 R8, PT, PT, -R0, 0x4e1ff, RZ ;  /* 0x0004e1ff00087810 */ /* 0x000fe20007ffe1ff */
[----:B------:R-:W-:Y:S01]  /*01d0*/  BSSY.RECONVERGENT B0, `(.L_x_1) ;  /* 0x0000019000007945 */ /* 0x000fe20003800200 */
[----:B------:R-:W-:Y:S02]  /*01e0*/  MOV R13, R0 ;  /* 0x00000000000d7202 */ /* 0x000fe40000000f00 */
[C---:B------:R-:W-:Y:S02]  /*01f0*/  LOP3.LUT R9, R8.reuse, 0x60, RZ, 0xc0, !PT ;  /* 0x0000006008097812 */ /* 0x040fe400078ec0ff */
[----:B------:R-:W-:Y:S01]  /*0200*/  LEA.HI R12, R8, 0x1, RZ, 0x1b ;  /* 0x00000001080c7811 */ /* 0x000fe200078fd8ff */
[----:B------:R-:W2:Y:S01]  /*0210*/  LDC.64 R4, c[0x0][0x388] ;  /* 0x0000e200ff047b82 */ /* 0x000ea20000000a00 */
[----:B------:R-:W-:-:S07]  /*0220*/  ISETP.NE.AND P2, PT, R9, 0x60, PT ;  /* 0x000000600900780c */ /* 0x000fce0003f45270 */
[----:B------:R-:W3:Y:S01]  /*0230*/  LDC.64 R18, c[0x0][0x358] ;  /* 0x0000d600ff127b82 */ /* 0x000ee20000000a00 */
[----:B-1----:R-:W-:Y:S02]  /*0240*/  IADD3 R6, P0, PT, R6, 0x100, RZ ;  /* 0x0000010006067810 */ /* 0x002fe40007f1e0ff */
[----:B--2---:R-:W-:-:S03]  /*0250*/  IADD3 R4, P1, PT, R4, 0x100, RZ ;  /* 0x0000010004047810 */ /* 0x004fc60007f3e0ff */
[----:B------:R-:W-:Y:S10]  /*0260*/  @!P2 BRA `(.L_x_2) ;  /* 0x00000000003ca947 */ /* 0x000ff40003800000 */
[----:B------:R-:W1:Y:S01]  /*0270*/  LDC.64 R10, c[0x0][0x380] ;  /* 0x0000e000ff0a7b82 */ /* 0x000e620000000a00 */
[----:B------:R-:W-:Y:S01]  /*0280*/  LOP3.LUT R12, R12, 0x3, RZ, 0xc0, !PT ;  /* 0x000000030c0c7812 */ /* 0x000fe200078ec0ff */
[----:B------:R-:W-:-:S04]  /*0290*/  IMAD.MOV.U32 R13, RZ, RZ, R0 ;  /* 0x000000ffff0d7224 */ /* 0x000fc800078e0000 */
[----:B------:R-:W-:Y:S02]  /*02a0*/  IMAD.MOV R12, RZ, RZ, -R12 ;  /* 0x000000ffff0c7224 */ /* 0x000fe400078e0a0c */
[----:B------:R-:W2:Y:S05]  /*02b0*/  LDC.64 R8, c[0x0][0x388] ;  /* 0x0000e200ff087b82 */ /* 0x000eaa0000000a00 */
.L_x_3:
[----:B---3--:R-:W-:Y:S01]  /*02c0*/  R2UR UR4, R18 ;  /* 0x00000000120472ca */ /* 0x008fe200000e0000 */
[----:B-1--4-:R-:W-:Y:S01]  /*02d0*/  IMAD.WIDE R16, R13, 0x4, R10 ;  /* 0x000000040d107825 */ /* 0x012fe200078e020a */
[----:B------:R-:W-:-:S13]  /*02e0*/  R2UR UR5, R19 ;  /* 0x00000000130572ca */ /* 0x000fda00000e0000 */
[----:B------:R-:W3:Y:S01]  /*02f0*/  LDG.E R17, desc[UR4][R16.64] ;  /* 0x0000000410117981 */ /* 0x000ee2000c1e1900 */
[----:B------:R-:W-:Y:S02]  /*0300*/  VIADD R12, R12, 0x1 ;  /* 0x000000010c0c7836 */ /* 0x000fe40000000000 */
[----:B--2---:R-:W-:-:S03]  /*0310*/  IMAD.WIDE R14, R13, 0x4, R8 ;  /* 0x000000040d0e7825 */ /* 0x004fc600078e0208 */
[----:B------:R-:W-:Y:S01]  /*0320*/  ISETP.NE.AND P2, PT, R12, RZ, PT ;  /* 0x000000ff0c00720c */ /* 0x000fe20003f45270 */
[----:B------:R-:W-:Y:S01]  /*0330*/  VIADD R13, R13, 0x20 ;  /* 0x000000200d0d7836 */ /* 0x000fe20000000000 */
[----:B---3--:R4:W-:Y:S11]  /*0340*/  STG.E desc[UR4][R14.64], R17 ;  /* 0x000000110e007986 */ /* 0x0089f6000c101904 */
[----:B------:R-:W-:Y:S05]  /*0350*/  @P2 BRA `(.L_x_3) ;  /* 0xfffffffc00d82947 */ /* 0x000fea000383ffff */
.L_x_2:
[----:B------:R-:W-:Y:S05]  /*0360*/  BSYNC.RECONVERGENT B0 ;  /* 0x0000000000007941 */ /* 0x000fea0003800200 */
.L_x_1:
[----:B------:R-:W-:Y:S01]  /*0370*/  BSSY.RECONVERGENT B0, `(.L_x_4) ;  /* 0x0000014000007945 */ /* 0x000fe20003800200 */
[----:B------:R-:W-:Y:S01]  /*0380*/  IADD3.X R7, PT, PT, RZ, R7, RZ, P0, !PT ;  /* 0x00000007ff077210 */ /* 0x000fe200007fe4ff */
[----:B------:R-:W-:-:S07]  /*0390*/  IMAD.X R5, RZ, RZ, R5, P1 ;  /* 0x000000ffff057224 */ /* 0x000fce00008e0605 */
.L_x_5:
[----:B---3--:R-:W-:Y:S01]  /*03a0*/  R2UR UR4, R18 ;  /* 0x00000000120472ca */ /* 0x008fe200000e0000 */
[----:B------:R-:W-:Y:S01]  /*03b0*/  IMAD.WIDE R8, R13, 0x4, R6 ;  /* 0x000000040d087825 */ /* 0x000fe200078e0206 */
[----:B------:R-:W-:-:S13]  /*03c0*/  R2UR UR5, R19 ;  /* 0x00000000130572ca */ /* 0x000fda00000e0000 */
[----:B-1--4-:R-:W2:Y:S01]  /*03d0*/  LDG.E R15, desc[UR4][R8.64+-0x100] ;  /* 0xffff0004080f7981 */ /* 0x012ea2000c1e1900 */
[----:B------:R-:W-:Y:S01]  /*03e0*/  R2UR UR6, R18 ;  /* 0x00000000120672ca */ /* 0x000fe200000e0000 */
[----:B------:R-:W-:Y:S01]  /*03f0*/  IMAD.WIDE R10, R13, 0x4, R4 ;  /* 0x000000040d0a7825 */ /* 0x000fe200078e0204 */
[----:B------:R-:W-:-:S04]  /*0400*/  R2UR UR7, R19 ;  /* 0x00000000130772ca */ /* 0x000fc800000e0000 */
[----:B--2---:R1:W-:Y:S09]  /*0410*/  STG.E desc[UR4][R10.64+-0x100], R15 ;  /* 0xffff000f0a007986 */ /* 0x0043f2000c101904 */
[----:B------:R-:W2:Y:S04]  /*0420*/  LDG.E R17, desc[UR6][R8.64+-0x80] ;  /* 0xffff800608117981 */ /* 0x000ea8000c1e1900 */
[----:B--2---:R1:W-:Y:S04]  /*0430*/  STG.E desc[UR4][R10.64+-0x80], R17 ;  /* 0xffff80110a007986 */ /* 0x0043e8000c101904 */
[----:B------:R-:W2:Y:S01]  /*0440*/  LDG.E R21, desc[UR6][R8.64] ;  /* 0x0000000608157981 */ /* 0x000ea2000c1e1900 */
[----:B------:R-:W-:-:S03]  /*0450*/  ISETP.GE.AND P0, PT, R13, 0x4e180, PT ;  /* 0x0004e1800d00780c */ /* 0x000fc60003f06270 */
[----:B--2---:R1:W-:Y:S04]  /*0460*/  STG.E desc[UR4][R10.64], R21 ;  /* 0x000000150a007986 */ /* 0x0043e8000c101904 */
[----:B------:R-:W2:Y:S01]  /*0470*/  LDG.E R23, desc[UR6][R8.64+0x80] ;  /* 0x0000800608177981 */ /* 0x000ea2000c1e1900 */
[----:B------:R-:W-:-:S03]  /*0480*/  VIADD R13, R13, 0x80 ;  /* 0x000000800d0d7836 */ /* 0x000fc60000000000 */
[----:B--2---:R1:W-:Y:S02]  /*0490*/  STG.E desc[UR4][R10.64+0x80], R23 ;  /* 0x000080170a007986 */ /* 0x0043e4000c101904 */
[----:B------:R-:W-:Y:S05]  /*04a0*/  @!P0 BRA `(.L_x_5) ;  /* 0xfffffffc00bc8947 */ /* 0x000fea000383ffff */
[----:B------:R-:W-:Y:S05]  /*04b0*/  BSYNC.RECONVERGENT B0 ;  /* 0x0000000000007941 */ /* 0x000fea0003800200 */
.L_x_4:
[----:B------:R-:W-:Y:S01]  /*04c0*/  CS2R R4, SR_CLOCKLO ;  /* 0x0000000000047805 */ /* 0x000fe20000015000 */
[----:B------:R-:W2:Y:S01]  /*04d0*/  LDC.64 R6, c[0x0][0x398] ;  /* 0x0000e600ff067b82 */ /* 0x000ea20000000a00 */
[----:B------:R-:W-:Y:S02]  /*04e0*/  R2UR UR4, R18 ;  /* 0x00000000120472ca */ /* 0x000fe400000e0000 */
[----:B------:R-:W-:Y:S02]  /*04f0*/  R2UR UR5, R19 ;  /* 0x00000000130572ca */ /* 0x000fe400000e0000 */
[----:B------:R-:W-:-:S05]  /*0500*/  IADD3 R4, P0, PT, -R2, R4, RZ ;  /* 0x0000000402047210 */ /* 0x000fca0007f1e1ff */
[----:B------:R-:W-:Y:S02]  /*0510*/  IMAD.X R5, R5, 0x1, ~R3, P0 ;  /* 0x0000000105057824 */ /* 0x000fe400000e0e03 */
[----:B--2---:R-:W-:-:S05]  /*0520*/  IMAD.WIDE R2, R0, 0x8, R6 ;  /* 0x0000000800027825 */ /* 0x004fca00078e0206 */
[----:B------:R-:W-:Y:S01]  /*0530*/  STG.E.64 desc[UR4][R2.64], R4 ;  /* 0x0000000402007986 */ /* 0x000fe2000c101b04 */
[----:B------:R-:W-:Y:S05]  /*0540*/  EXIT ;  /* 0x000000000000794d */ /* 0x000fea0003800000 */
.L_x_6:
[----:B------:R-:W-:-:S00]  /*0550*/  BRA `(.L_x_6) ;  /* 0xfffffffc00fc7947 */ /* 0x000fc0000383ffff */
[----:B------:R-:W-:-:S00]  /*0560*/  NOP ;  /* 0x0000000000007918 */ /* 0x000fc00000000000 */
        /* <DEDUP_REMOVED lines=9> */
.L_x_7:


//--------------------- .nv.global.init           --------------------------
	.section	.nv.global.init,"aw",@progbits
.nv.global.init:
	.type		$str,@object
	.size		$str,($str$1 - $str)
$str:
        /*0000*/ 	.byte	0x6e, 0x20, 0x3d, 0x3d, 0x20, 0x4e, 0x00
	.type		$str$1,@object
	.size		$str$1,(__unnamed_1 - $str$1)
$str$1:
        /*0007*/ 	.byte	0x2f, 0x74, 0x6d, 0x70, 0x2f, 0x73, 0x61, 0x73, 0x73, 0x5f, 0x63, 0x75, 0x5f, 0x65, 0x34, 0x6f
        /*0017*/ 	.byte	0x6f, 0x5f, 0x63, 0x31, 0x5f, 0x2f, 0x6b, 0x2e, 0x63, 0x75, 0x00
	.type		__unnamed_1,@object
	.size		__unnamed_1,(.L_0 - __unnamed_1)
__unnamed_1:
        /*0022*/ 	.byte	0x76, 0x6f, 0x69, 0x64, 0x20, 0x63, 0x6f, 0x70, 0x79, 0x5f, 0x61, 0x6e, 0x64, 0x5f, 0x6d, 0x65
        /*0032*/ 	.byte	0x61, 0x73, 0x75, 0x72, 0x65, 0x28, 0x63, 0x6f, 0x6e, 0x73, 0x74, 0x20, 0x69, 0x6e, 0x74, 0x20
        /*0042*/ 	.byte	0x2a, 0x2c, 0x20, 0x69, 0x6e, 0x74, 0x20, 0x2a, 0x2c, 0x20, 0x69, 0x6e, 0x74, 0x2c, 0x20, 0x75
        /*0052*/ 	.byte	0x6e, 0x73, 0x69, 0x67, 0x6e, 0x65, 0x64, 0x20, 0x6c, 0x6f, 0x6e, 0x67, 0x20, 0x6c, 0x6f, 0x6e
        /*0062*/ 	.byte	0x67, 0x20, 0x2a, 0x29, 0x20, 0x5b, 0x77, 0x69, 0x74, 0x68, 0x20, 0x69, 0x6e, 0x74, 0x20, 0x49
        /*0072*/ 	.byte	0x54, 0x45, 0x4d, 0x53, 0x5f, 0x50, 0x45, 0x52, 0x5f, 0x54, 0x48, 0x52, 0x45, 0x41, 0x44, 0x20
        /*0082*/ 	.byte	0x3d, 0x20, 0x31, 0x30, 0x30, 0x30, 0x30, 0x3b, 0x20, 0x69, 0x6e, 0x74, 0x20, 0x54, 0x48, 0x52
        /*0092*/ 	.byte	0x45, 0x41, 0x44, 0x53, 0x20, 0x3d, 0x20, 0x33, 0x32, 0x5d, 0x00
.L_0:


//--------------------- .nv.shared.reserved.0     --------------------------
	.section	.nv.shared.reserved.0,"aw",@nobits
	.weak		__nv_reservedSMEM_offset_0_alias
	.size		__nv_reservedSMEM_offset_0_alias, 0, 64
	.other		__nv_reservedSMEM_offset_0_alias,@"STO_CUDA_RESERVED_SHARED STV_DEFAULT"
__nv_reservedSMEM_offset_0_alias:
	.zero		0
	.zero		64


//--------------------- .nv.constant0._Z16copy_and_measureILi10000ELi32EEvPKiPiiPy --------------------------
	.section	.nv.constant0._Z16copy_and_measureILi10000ELi32EEvPKiPiiPy,"a",@progbits
	.sectionflags	@""
	.align	4
.nv.constant0._Z16copy_and_measureILi10000ELi32EEvPKiPiiPy:
	.zero		928


//--------------------- SYMBOLS --------------------------

	.type		.nv.reservedSmem.offset0,@object
	.size		.nv.reservedSmem.offset0,0x4
	.type		__assertfail,@function
